//
// Generated by NVIDIA NVVM Compiler
//
// Compiler Build ID: CL-36424714
// Cuda compilation tools, release 13.0, V13.0.88
// Based on NVVM 20.0.0
//

.version 9.0
.target sm_100
.address_size 64

	// .globl	transpose_2d_f32

.visible .entry transpose_2d_f32(
	.param .u64 .ptr .align 1 transpose_2d_f32_param_0,
	.param .u64 .ptr .align 1 transpose_2d_f32_param_1,
	.param .u32 transpose_2d_f32_param_2,
	.param .u32 transpose_2d_f32_param_3
)
{
	.reg .pred 	%p<2>;
	.reg .b32 	%r<12>;
	.reg .b32 	%f<2>;
	.reg .b64 	%rd<9>;

	ld.param.u64 	%rd1, [transpose_2d_f32_param_0];
	ld.param.u64 	%rd2, [transpose_2d_f32_param_1];
	ld.param.u32 	%r2, [transpose_2d_f32_param_2];
	ld.param.u32 	%r3, [transpose_2d_f32_param_3];
	mov.u32 	%r4, %ctaid.x;
	mov.u32 	%r5, %ntid.x;
	mov.u32 	%r6, %tid.x;
	mad.lo.s32 	%r1, %r4, %r5, %r6;
	mul.lo.s32 	%r7, %r3, %r2;
	setp.ge.s32 	%p1, %r1, %r7;
	@%p1 bra 	$L__BB0_2;
	cvta.to.global.u64 	%rd3, %rd2;
	cvta.to.global.u64 	%rd4, %rd1;
	div.s32 	%r8, %r1, %r3;
	mul.lo.s32 	%r9, %r8, %r3;
	sub.s32 	%r10, %r1, %r9;
	mul.wide.s32 	%rd5, %r1, 4;
	add.s64 	%rd6, %rd3, %rd5;
	ld.global.nc.f32 	%f1, [%rd6];
	mad.lo.s32 	%r11, %r10, %r2, %r8;
	mul.wide.s32 	%rd7, %r11, 4;
	add.s64 	%rd8, %rd4, %rd7;
	st.global.f32 	[%rd8], %f1;
$L__BB0_2:
	ret;

}
	// .globl	transpose_2d_bf16
.visible .entry transpose_2d_bf16(
	.param .u64 .ptr .align 1 transpose_2d_bf16_param_0,
	.param .u64 .ptr .align 1 transpose_2d_bf16_param_1,
	.param .u32 transpose_2d_bf16_param_2,
	.param .u32 transpose_2d_bf16_param_3
)
{
	.reg .pred 	%p<2>;
	.reg .b16 	%rs<2>;
	.reg .b32 	%r<12>;
	.reg .b64 	%rd<9>;

	ld.param.u64 	%rd1, [transpose_2d_bf16_param_0];
	ld.param.u64 	%rd2, [transpose_2d_bf16_param_1];
	ld.param.u32 	%r2, [transpose_2d_bf16_param_2];
	ld.param.u32 	%r3, [transpose_2d_bf16_param_3];
	mov.u32 	%r4, %ctaid.x;
	mov.u32 	%r5, %ntid.x;
	mov.u32 	%r6, %tid.x;
	mad.lo.s32 	%r1, %r4, %r5, %r6;
	mul.lo.s32 	%r7, %r3, %r2;
	setp.ge.s32 	%p1, %r1, %r7;
	@%p1 bra 	$L__BB1_2;
	cvta.to.global.u64 	%rd3, %rd2;
	cvta.to.global.u64 	%rd4, %rd1;
	div.s32 	%r8, %r1, %r3;
	mul.lo.s32 	%r9, %r8, %r3;
	sub.s32 	%r10, %r1, %r9;
	mad.lo.s32 	%r11, %r10, %r2, %r8;
	mul.wide.s32 	%rd5, %r11, 2;
	add.s64 	%rd6, %rd4, %rd5;
	mul.wide.s32 	%rd7, %r1, 2;
	add.s64 	%rd8, %rd3, %rd7;
	ld.global.nc.u16 	%rs1, [%rd8];
	st.global.u16 	[%rd6], %rs1;
$L__BB1_2:
	ret;

}
	// .globl	transpose_012_to_102_f32
.visible .entry transpose_012_to_102_f32(
	.param .u64 .ptr .align 1 transpose_012_to_102_f32_param_0,
	.param .u64 .ptr .align 1 transpose_012_to_102_f32_param_1,
	.param .u32 transpose_012_to_102_f32_param_2,
	.param .u32 transpose_012_to_102_f32_param_3,
	.param .u32 transpose_012_to_102_f32_param_4
)
{
	.reg .pred 	%p<2>;
	.reg .b32 	%r<19>;
	.reg .b32 	%f<2>;
	.reg .b64 	%rd<9>;

	ld.param.u64 	%rd1, [transpose_012_to_102_f32_param_0];
	ld.param.u64 	%rd2, [transpose_012_to_102_f32_param_1];
	ld.param.u32 	%r2, [transpose_012_to_102_f32_param_2];
	ld.param.u32 	%r3, [transpose_012_to_102_f32_param_3];
	ld.param.u32 	%r4, [transpose_012_to_102_f32_param_4];
	mov.u32 	%r5, %ctaid.x;
	mov.u32 	%r6, %ntid.x;
	mov.u32 	%r7, %tid.x;
	mad.lo.s32 	%r1, %r5, %r6, %r7;
	mul.lo.s32 	%r8, %r3, %r2;
	mul.lo.s32 	%r9, %r8, %r4;
	setp.ge.s32 	%p1, %r1, %r9;
	@%p1 bra 	$L__BB2_2;
	cvta.to.global.u64 	%rd3, %rd2;
	cvta.to.global.u64 	%rd4, %rd1;
	mul.lo.s32 	%r10, %r4, %r3;
	div.s32 	%r11, %r1, %r10;
	mul.lo.s32 	%r12, %r11, %r10;
	sub.s32 	%r13, %r1, %r12;
	div.s32 	%r14, %r13, %r4;
	mul.lo.s32 	%r15, %r14, %r4;
	sub.s32 	%r16, %r13, %r15;
	mad.lo.s32 	%r17, %r14, %r2, %r11;
	mad.lo.s32 	%r18, %r17, %r4, %r16;
	mul.wide.s32 	%rd5, %r1, 4;
	add.s64 	%rd6, %rd3, %rd5;
	ld.global.nc.f32 	%f1, [%rd6];
	mul.wide.s32 	%rd7, %r18, 4;
	add.s64 	%rd8, %rd4, %rd7;
	st.global.f32 	[%rd8], %f1;
$L__BB2_2:
	ret;

}
	// .globl	transpose_last_two_f32
.visible .entry transpose_last_two_f32(
	.param .u64 .ptr .align 1 transpose_last_two_f32_param_0,
	.param .u64 .ptr .align 1 transpose_last_two_f32_param_1,
	.param .u32 transpose_last_two_f32_param_2,
	.param .u32 transpose_last_two_f32_param_3,
	.param .u32 transpose_last_two_f32_param_4
)
{
	.reg .pred 	%p<2>;
	.reg .b32 	%r<19>;
	.reg .b32 	%f<2>;
	.reg .b64 	%rd<9>;

	ld.param.u64 	%rd1, [transpose_last_two_f32_param_0];
	ld.param.u64 	%rd2, [transpose_last_two_f32_param_1];
	ld.param.u32 	%r4, [transpose_last_two_f32_param_2];
	ld.param.u32 	%r2, [transpose_last_two_f32_param_3];
	ld.param.u32 	%r3, [transpose_last_two_f32_param_4];
	mov.u32 	%r5, %ctaid.x;
	mov.u32 	%r6, %ntid.x;
	mov.u32 	%r7, %tid.x;
	mad.lo.s32 	%r1, %r5, %r6, %r7;
	mul.lo.s32 	%r8, %r2, %r4;
	mul.lo.s32 	%r9, %r8, %r3;
	setp.ge.s32 	%p1, %r1, %r9;
	@%p1 bra 	$L__BB3_2;
	cvta.to.global.u64 	%rd3, %rd2;
	cvta.to.global.u64 	%rd4, %rd1;
	mul.lo.s32 	%r10, %r3, %r2;
	div.s32 	%r11, %r1, %r10;
	mul.lo.s32 	%r12, %r11, %r10;
	sub.s32 	%r13, %r1, %r12;
	div.s32 	%r14, %r13, %r3;
	mul.lo.s32 	%r15, %r14, %r3;
	sub.s32 	%r16, %r13, %r15;
	mad.lo.s32 	%r17, %r11, %r3, %r16;
	mad.lo.s32 	%r18, %r17, %r2, %r14;
	mul.wide.s32 	%rd5, %r1, 4;
	add.s64 	%rd6, %rd3, %rd5;
	ld.global.nc.f32 	%f1, [%rd6];
	mul.wide.s32 	%rd7, %r18, 4;
	add.s64 	%rd8, %rd4, %rd7;
	st.global.f32 	[%rd8], %f1;
$L__BB3_2:
	ret;

}


// ===== COMPILED SASS (sm_100) =====

	.target	sm_100

	.elftype	@"ET_EXEC"


//--------------------- .note.nv.tkinfo           --------------------------
	.section	.note.nv.tkinfo,"",@"SHT_NOTE"
	.sectionflags	@"SHF_NOTE_NV_TKINFO"
	.tkinfo
        /*0018*/ 	.word	0x00000002
        /*0030*/ 	.string	""
        /*0030*/ 	.string	"ptxas"
        /*0030*/ 	.string	"Cuda compilation tools, release 13.0, V13.0.88"
        /*0030*/ 	.string	"Build cuda_13.0.r13.0/compiler.36424714_0"
        /*0030*/ 	.string	"-arch sm_100 -m 64 "



//--------------------- .note.nv.cuinfo           --------------------------
	.section	.note.nv.cuinfo,"",@"SHT_NOTE"
	.sectionflags	@"SHF_NOTE_NV_CUINFO"
        /*0018*/ 	.short	0x0002
        /*001a*/ 	.short	0x0064
        /*001c*/ 	.short	0x0082
	.zero		2


//--------------------- .nv.info                  --------------------------
	.section	.nv.info,"",@"SHT_CUDA_INFO"
	.align	4


	//----- nvinfo : EIATTR_REGCOUNT
	.align		4
        /*0000*/ 	.byte	0x04, 0x2f
        /*0002*/ 	.short	(.L_1 - .L_0)
	.align		4
.L_0:
        /*0004*/ 	.word	index@(transpose_2d_f32)
        /*0008*/ 	.word	0x00000010


	//----- nvinfo : EIATTR_FRAME_SIZE
	.align		4
.L_1:
        /*000c*/ 	.byte	0x04, 0x11
        /*000e*/ 	.short	(.L_3 - .L_2)
	.align		4
.L_2:
        /*0010*/ 	.word	index@(transpose_2d_f32)
        /*0014*/ 	.word	0x00000000


	//----- nvinfo : EIATTR_REGCOUNT
	.align		4
.L_3:
        /*0018*/ 	.byte	0x04, 0x2f
        /*001a*/ 	.short	(.L_5 - .L_4)
	.align		4
.L_4:
        /*001c*/ 	.word	index@(transpose_2d_bf16)
        /*0020*/ 	.word	0x00000010


	//----- nvinfo : EIATTR_FRAME_SIZE
	.align		4
.L_5:
        /*0024*/ 	.byte	0x04, 0x11
        /*0026*/ 	.short	(.L_7 - .L_6)
	.align		4
.L_6:
        /*0028*/ 	.word	index@(transpose_2d_bf16)
        /*002c*/ 	.word	0x00000000


	//----- nvinfo : EIATTR_REGCOUNT
	.align		4
.L_7:
        /*0030*/ 	.byte	0x04, 0x2f
        /*0032*/ 	.short	(.L_9 - .L_8)
	.align		4
.L_8:
        /*0034*/ 	.word	index@(transpose_012_to_102_f32)
        /*0038*/ 	.word	0x00000010


	//----- nvinfo : EIATTR_FRAME_SIZE
	.align		4
.L_9:
        /*003c*/ 	.byte	0x04, 0x11
        /*003e*/ 	.short	(.L_11 - .L_10)
	.align		4
.L_10:
        /*0040*/ 	.word	index@(transpose_012_to_102_f32)
        /*0044*/ 	.word	0x00000000


	//----- nvinfo : EIATTR_REGCOUNT
	.align		4
.L_11:
        /*0048*/ 	.byte	0x04, 0x2f
        /*004a*/ 	.short	(.L_13 - .L_12)
	.align		4
.L_12:
        /*004c*/ 	.word	index@(transpose_last_two_f32)
        /*0050*/ 	.word	0x00000010


	//----- nvinfo : EIATTR_FRAME_SIZE
	.align		4
.L_13:
        /*0054*/ 	.byte	0x04, 0x11
        /*0056*/ 	.short	(.L_15 - .L_14)
	.align		4
.L_14:
        /*0058*/ 	.word	index@(transpose_last_two_f32)
        /*005c*/ 	.word	0x00000000


	//----- nvinfo : EIATTR_MIN_STACK_SIZE
	.align		4
.L_15:
        /*0060*/ 	.byte	0x04, 0x12
        /*0062*/ 	.short	(.L_17 - .L_16)
	.align		4
.L_16:
        /*0064*/ 	.word	index@(transpose_last_two_f32)
        /*0068*/ 	.word	0x00000000


	//----- nvinfo : EIATTR_MIN_STACK_SIZE
	.align		4
.L_17:
        /*006c*/ 	.byte	0x04, 0x12
        /*006e*/ 	.short	(.L_19 - .L_18)
	.align		4
.L_18:
        /*0070*/ 	.word	index@(transpose_012_to_102_f32)
        /*0074*/ 	.word	0x00000000


	//----- nvinfo : EIATTR_MIN_STACK_SIZE
	.align		4
.L_19:
        /*0078*/ 	.byte	0x04, 0x12
        /*007a*/ 	.short	(.L_21 - .L_20)
	.align		4
.L_20:
        /*007c*/ 	.word	index@(transpose_2d_bf16)
        /*0080*/ 	.word	0x00000000


	//----- nvinfo : EIATTR_MIN_STACK_SIZE
	.align		4
.L_21:
        /*0084*/ 	.byte	0x04, 0x12
        /*0086*/ 	.short	(.L_23 - .L_22)
	.align		4
.L_22:
        /*0088*/ 	.word	index@(transpose_2d_f32)
        /*008c*/ 	.word	0x00000000
.L_23:


//--------------------- .nv.compat                --------------------------
	.section	.nv.compat,"",@"SHT_CUDA_COMPAT_INFO"
	.align	4
        /*0000*/ 	.byte	0x02, 0x09, 0x00, 0x00, 0x02, 0x02, 0x01, 0x00, 0x02, 0x05, 0x05, 0x00, 0x03, 0x07, 0x01, 0x01
        /*0010*/ 	.byte	0x02, 0x03, 0x00, 0x00, 0x02, 0x06, 0x01, 0x00, 0x04, 0x0b, 0x08, 0x00, 0x09, 0x00, 0x00, 0x00
        /*0020*/ 	.byte	0x00, 0x00, 0x00, 0x00


//--------------------- .nv.info.transpose_last_two_f32 --------------------------
	.section	.nv.info.transpose_last_two_f32,"",@"SHT_CUDA_INFO"
	.sectionflags	@""
	.align	4


	//----- nvinfo : EIATTR_CUDA_API_VERSION
	.align		4
        /*0000*/ 	.byte	0x04, 0x37
        /*0002*/ 	.short	(.L_25 - .L_24)
.L_24:
        /*0004*/ 	.word	0x00000082


	//----- nvinfo : EIATTR_KPARAM_INFO
	.align		4
.L_25:
        /*0008*/ 	.byte	0x04, 0x17
        /*000a*/ 	.short	(.L_27 - .L_26)
.L_26:
        /*000c*/ 	.word	0x00000000
        /*0010*/ 	.short	0x0004
        /*0012*/ 	.short	0x0018
        /*0014*/ 	.byte	0x00, 0xf0, 0x11, 0x00


	//----- nvinfo : EIATTR_KPARAM_INFO
	.align		4
.L_27:
        /*0018*/ 	.byte	0x04, 0x17
        /*001a*/ 	.short	(.L_29 - .L_28)
.L_28:
        /*001c*/ 	.word	0x00000000
        /*0020*/ 	.short	0x0003
        /*0022*/ 	.short	0x0014
        /*0024*/ 	.byte	0x00, 0xf0, 0x11, 0x00


	//----- nvinfo : EIATTR_KPARAM_INFO
	.align		4
.L_29:
        /*0028*/ 	.byte	0x04, 0x17
        /*002a*/ 	.short	(.L_31 - .L_30)
.L_30:
        /*002c*/ 	.word	0x00000000
        /*0030*/ 	.short	0x0002
        /*0032*/ 	.short	0x0010
        /*0034*/ 	.byte	0x00, 0xf0, 0x11, 0x00


	//----- nvinfo : EIATTR_KPARAM_INFO
	.align		4
.L_31:
        /*0038*/ 	.byte	0x04, 0x17
        /*003a*/ 	.short	(.L_33 - .L_32)
.L_32:
        /*003c*/ 	.word	0x00000000
        /*0040*/ 	.short	0x0001
        /*0042*/ 	.short	0x0008
        /*0044*/ 	.byte	0x00, 0xf5, 0x21, 0x00


	//----- nvinfo : EIATTR_KPARAM_INFO
	.align		4
.L_33:
        /*0048*/ 	.byte	0x04, 0x17
        /*004a*/ 	.short	(.L_35 - .L_34)
.L_34:
        /*004c*/ 	.word	0x00000000
        /*0050*/ 	.short	0x0000
        /*0052*/ 	.short	0x0000
        /*0054*/ 	.byte	0x00, 0xf5, 0x21, 0x00


	//----- nvinfo : EIATTR_SPARSE_MMA_MASK
	.align		4
.L_35:
        /*0058*/ 	.byte	0x03, 0x50
        /*005a*/ 	.short	0x0000


	//----- nvinfo : EIATTR_MAXREG_COUNT
	.align		4
        /*005c*/ 	.byte	0x03, 0x1b
        /*005e*/ 	.short	0x00ff


	//----- nvinfo : EIATTR_MERCURY_ISA_VERSION
	.align		4
        /*0060*/ 	.byte	0x03, 0x5f
        /*0062*/ 	.short	0x0101


	//----- nvinfo : EIATTR_VRC_CTA_INIT_COUNT
	.align		4
        /*0064*/ 	.byte	0x02, 0x4a
	.zero		1
	.zero		1


	//----- nvinfo : EIATTR_EXIT_INSTR_OFFSETS
	.align		4
        /*0068*/ 	.byte	0x04, 0x1c
        /*006a*/ 	.short	(.L_37 - .L_36)


	//   ....[0]....
.L_36:
        /*006c*/ 	.word	0x000000a0


	//   ....[1]....
        /*0070*/ 	.word	0x00000480


	//----- nvinfo : EIATTR_CBANK_PARAM_SIZE
	.align		4
.L_37:
        /*0074*/ 	.byte	0x03, 0x19
        /*0076*/ 	.short	0x001c


	//----- nvinfo : EIATTR_PARAM_CBANK
	.align		4
        /*0078*/ 	.byte	0x04, 0x0a
        /*007a*/ 	.short	(.L_39 - .L_38)
	.align		4
.L_38:
        /*007c*/ 	.word	index@(.nv.constant0.transpose_last_two_f32)
        /*0080*/ 	.short	0x0380
        /*0082*/ 	.short	0x001c


	//----- nvinfo : EIATTR_SW_WAR
	.align		4
.L_39:
        /*0084*/ 	.byte	0x04, 0x36
        /*0086*/ 	.short	(.L_41 - .L_40)
.L_40:
        /*0088*/ 	.word	0x00000008
.L_41:


//--------------------- .nv.info.transpose_012_to_102_f32 --------------------------
	.section	.nv.info.transpose_012_to_102_f32,"",@"SHT_CUDA_INFO"
	.sectionflags	@""
	.align	4


	//----- nvinfo : EIATTR_CUDA_API_VERSION
	.align		4
        /*0000*/ 	.byte	0x04, 0x37
        /*0002*/ 	.short	(.L_43 - .L_42)
.L_42:
        /*0004*/ 	.word	0x00000082


	//----- nvinfo : EIATTR_KPARAM_INFO
	.align		4
.L_43:
        /*0008*/ 	.byte	0x04, 0x17
        /*000a*/ 	.short	(.L_45 - .L_44)
.L_44:
        /*000c*/ 	.word	0x00000000
        /*0010*/ 	.short	0x0004
        /*0012*/ 	.short	0x0018
        /*0014*/ 	.byte	0x00, 0xf0, 0x11, 0x00


	//----- nvinfo : EIATTR_KPARAM_INFO
	.align		4
.L_45:
        /*0018*/ 	.byte	0x04, 0x17
        /*001a*/ 	.short	(.L_47 - .L_46)
.L_46:
        /*001c*/ 	.word	0x00000000
        /*0020*/ 	.short	0x0003
        /*0022*/ 	.short	0x0014
        /*0024*/ 	.byte	0x00, 0xf0, 0x11, 0x00


	//----- nvinfo : EIATTR_KPARAM_INFO
	.align		4
.L_47:
        /*0028*/ 	.byte	0x04, 0x17
        /*002a*/ 	.short	(.L_49 - .L_48)
.L_48:
        /*002c*/ 	.word	0x00000000
        /*0030*/ 	.short	0x0002
        /*0032*/ 	.short	0x0010
        /*0034*/ 	.byte	0x00, 0xf0, 0x11, 0x00


	//----- nvinfo : EIATTR_KPARAM_INFO
	.align		4
.L_49:
        /*0038*/ 	.byte	0x04, 0x17
        /*003a*/ 	.short	(.L_51 - .L_50)
.L_50:
        /*003c*/ 	.word	0x00000000
        /*0040*/ 	.short	0x0001
        /*0042*/ 	.short	0x0008
        /*0044*/ 	.byte	0x00, 0xf5, 0x21, 0x00


	//----- nvinfo : EIATTR_KPARAM_INFO
	.align		4
.L_51:
        /*0048*/ 	.byte	0x04, 0x17
        /*004a*/ 	.short	(.L_53 - .L_52)
.L_52:
        /*004c*/ 	.word	0x00000000
        /*0050*/ 	.short	0x0000
        /*0052*/ 	.short	0x0000
        /*0054*/ 	.byte	0x00, 0xf5, 0x21, 0x00


	//----- nvinfo : EIATTR_SPARSE_MMA_MASK
	.align		4
.L_53:
        /*0058*/ 	.byte	0x03, 0x50
        /*005a*/ 	.short	0x0000


	//----- nvinfo : EIATTR_MAXREG_COUNT
	.align		4
        /*005c*/ 	.byte	0x03, 0x1b
        /*005e*/ 	.short	0x00ff


	//----- nvinfo : EIATTR_MERCURY_ISA_VERSION
	.align		4
        /*0060*/ 	.byte	0x03, 0x5f
        /*0062*/ 	.short	0x0101


	//----- nvinfo : EIATTR_VRC_CTA_INIT_COUNT
	.align		4
        /*0064*/ 	.byte	0x02, 0x4a
	.zero		1
	.zero		1


	//----- nvinfo : EIATTR_EXIT_INSTR_OFFSETS
	.align		4
        /*0068*/ 	.byte	0x04, 0x1c
        /*006a*/ 	.short	(.L_55 - .L_54)


	//   ....[0]....
.L_54:
        /*006c*/ 	.word	0x000000a0


	//   ....[1]....
        /*0070*/ 	.word	0x00000480


	//----- nvinfo : EIATTR_CBANK_PARAM_SIZE
	.align		4
.L_55:
        /*0074*/ 	.byte	0x03, 0x19
        /*0076*/ 	.short	0x001c


	//----- nvinfo : EIATTR_PARAM_CBANK
	.align		4
        /*0078*/ 	.byte	0x04, 0x0a
        /*007a*/ 	.short	(.L_57 - .L_56)
	.align		4
.L_56:
        /*007c*/ 	.word	index@(.nv.constant0.transpose_012_to_102_f32)
        /*0080*/ 	.short	0x0380
        /*0082*/ 	.short	0x001c


	//----- nvinfo : EIATTR_SW_WAR
	.align		4
.L_57:
        /*0084*/ 	.byte	0x04, 0x36
        /*0086*/ 	.short	(.L_59 - .L_58)
.L_58:
        /*0088*/ 	.word	0x00000008
.L_59:


//--------------------- .nv.info.transpose_2d_bf16 --------------------------
	.section	.nv.info.transpose_2d_bf16,"",@"SHT_CUDA_INFO"
	.sectionflags	@""
	.align	4


	//----- nvinfo : EIATTR_CUDA_API_VERSION
	.align		4
        /*0000*/ 	.byte	0x04, 0x37
        /*0002*/ 	.short	(.L_61 - .L_60)
.L_60:
        /*0004*/ 	.word	0x00000082


	//----- nvinfo : EIATTR_KPARAM_INFO
	.align		4
.L_61:
        /*0008*/ 	.byte	0x04, 0x17
        /*000a*/ 	.short	(.L_63 - .L_62)
.L_62:
        /*000c*/ 	.word	0x00000000
        /*0010*/ 	.short	0x0003
        /*0012*/ 	.short	0x0014
        /*0014*/ 	.byte	0x00, 0xf0, 0x11, 0x00


	//----- nvinfo : EIATTR_KPARAM_INFO
	.align		4
.L_63:
        /*0018*/ 	.byte	0x04, 0x17
        /*001a*/ 	.short	(.L_65 - .L_64)
.L_64:
        /*001c*/ 	.word	0x00000000
        /*0020*/ 	.short	0x0002
        /*0022*/ 	.short	0x0010
        /*0024*/ 	.byte	0x00, 0xf0, 0x11, 0x00


	//----- nvinfo : EIATTR_KPARAM_INFO
	.align		4
.L_65:
        /*0028*/ 	.byte	0x04, 0x17
        /*002a*/ 	.short	(.L_67 - .L_66)
.L_66:
        /*002c*/ 	.word	0x00000000
        /*0030*/ 	.short	0x0001
        /*0032*/ 	.short	0x0008
        /*0034*/ 	.byte	0x00, 0xf5, 0x21, 0x00


	//----- nvinfo : EIATTR_KPARAM_INFO
	.align		4
.L_67:
        /*0038*/ 	.byte	0x04, 0x17
        /*003a*/ 	.short	(.L_69 - .L_68)
.L_68:
        /*003c*/ 	.word	0x00000000
        /*0040*/ 	.short	0x0000
        /*0042*/ 	.short	0x0000
        /*0044*/ 	.byte	0x00, 0xf5, 0x21, 0x00


	//----- nvinfo : EIATTR_SPARSE_MMA_MASK
	.align		4
.L_69:
        /*0048*/ 	.byte	0x03, 0x50
        /*004a*/ 	.short	0x0000


	//----- nvinfo : EIATTR_MAXREG_COUNT
	.align		4
        /*004c*/ 	.byte	0x03, 0x1b
        /*004e*/ 	.short	0x00ff


	//----- nvinfo : EIATTR_MERCURY_ISA_VERSION
	.align		4
        /*0050*/ 	.byte	0x03, 0x5f
        /*0052*/ 	.short	0x0101


	//----- nvinfo : EIATTR_VRC_CTA_INIT_COUNT
	.align		4
        /*0054*/ 	.byte	0x02, 0x4a
	.zero		1
	.zero		1


	//----- nvinfo : EIATTR_EXIT_INSTR_OFFSETS
	.align		4
        /*0058*/ 	.byte	0x04, 0x1c
        /*005a*/ 	.short	(.L_71 - .L_70)


	//   ....[0]....
.L_70:
        /*005c*/ 	.word	0x00000080


	//   ....[1]....
        /*0060*/ 	.word	0x000002a0


	//----- nvinfo : EIATTR_CBANK_PARAM_SIZE
	.align		4
.L_71:
        /*0064*/ 	.byte	0x03, 0x19
        /*0066*/ 	.short	0x0018


	//----- nvinfo : EIATTR_PARAM_CBANK
	.align		4
        /*0068*/ 	.byte	0x04, 0x0a
        /*006a*/ 	.short	(.L_73 - .L_72)
	.align		4
.L_72:
        /*006c*/ 	.word	index@(.nv.constant0.transpose_2d_bf16)
        /*0070*/ 	.short	0x0380
        /*0072*/ 	.short	0x0018


	//----- nvinfo : EIATTR_SW_WAR
	.align		4
.L_73:
        /*0074*/ 	.byte	0x04, 0x36
        /*0076*/ 	.short	(.L_75 - .L_74)
.L_74:
        /*0078*/ 	.word	0x00000008
.L_75:


//--------------------- .nv.info.transpose_2d_f32 --------------------------
	.section	.nv.info.transpose_2d_f32,"",@"SHT_CUDA_INFO"
	.sectionflags	@""
	.align	4


	//----- nvinfo : EIATTR_CUDA_API_VERSION
	.align		4
        /*0000*/ 	.byte	0x04, 0x37
        /*0002*/ 	.short	(.L_77 - .L_76)
.L_76:
        /*0004*/ 	.word	0x00000082


	//----- nvinfo : EIATTR_KPARAM_INFO
	.align		4
.L_77:
        /*0008*/ 	.byte	0x04, 0x17
        /*000a*/ 	.short	(.L_79 - .L_78)
.L_78:
        /*000c*/ 	.word	0x00000000
        /*0010*/ 	.short	0x0003
        /*0012*/ 	.short	0x0014
        /*0014*/ 	.byte	0x00, 0xf0, 0x11, 0x00


	//----- nvinfo : EIATTR_KPARAM_INFO
	.align		4
.L_79:
        /*0018*/ 	.byte	0x04, 0x17
        /*001a*/ 	.short	(.L_81 - .L_80)
.L_80:
        /*001c*/ 	.word	0x00000000
        /*0020*/ 	.short	0x0002
        /*0022*/ 	.short	0x0010
        /*0024*/ 	.byte	0x00, 0xf0, 0x11, 0x00


	//----- nvinfo : EIATTR_KPARAM_INFO
	.align		4
.L_81:
        /*0028*/ 	.byte	0x04, 0x17
        /*002a*/ 	.short	(.L_83 - .L_82)
.L_82:
        /*002c*/ 	.word	0x00000000
        /*0030*/ 	.short	0x0001
        /*0032*/ 	.short	0x0008
        /*0034*/ 	.byte	0x00, 0xf5, 0x21, 0x00


	//----- nvinfo : EIATTR_KPARAM_INFO
	.align		4
.L_83:
        /*0038*/ 	.byte	0x04, 0x17
        /*003a*/ 	.short	(.L_85 - .L_84)
.L_84:
        /*003c*/ 	.word	0x00000000
        /*0040*/ 	.short	0x0000
        /*0042*/ 	.short	0x0000
        /*0044*/ 	.byte	0x00, 0xf5, 0x21, 0x00


	//----- nvinfo : EIATTR_SPARSE_MMA_MASK
	.align		4
.L_85:
        /*0048*/ 	.byte	0x03, 0x50
        /*004a*/ 	.short	0x0000


	//----- nvinfo : EIATTR_MAXREG_COUNT
	.align		4
        /*004c*/ 	.byte	0x03, 0x1b
        /*004e*/ 	.short	0x00ff


	//----- nvinfo : EIATTR_MERCURY_ISA_VERSION
	.align		4
        /*0050*/ 	.byte	0x03, 0x5f
        /*0052*/ 	.short	0x0101


	//----- nvinfo : EIATTR_VRC_CTA_INIT_COUNT
	.align		4
        /*0054*/ 	.byte	0x02, 0x4a
	.zero		1
	.zero		1


	//----- nvinfo : EIATTR_EXIT_INSTR_OFFSETS
	.align		4
        /*0058*/ 	.byte	0x04, 0x1c
        /*005a*/ 	.short	(.L_87 - .L_86)


	//   ....[0]....
.L_86:
        /*005c*/ 	.word	0x00000080


	//   ....[1]....
        /*0060*/ 	.word	0x000002a0


	//----- nvinfo : EIATTR_CBANK_PARAM_SIZE
	.align		4
.L_87:
        /*0064*/ 	.byte	0x03, 0x19
        /*0066*/ 	.short	0x0018


	//----- nvinfo : EIATTR_PARAM_CBANK
	.align		4
        /*0068*/ 	.byte	0x04, 0x0a
        /*006a*/ 	.short	(.L_89 - .L_88)
	.align		4
.L_88:
        /*006c*/ 	.word	index@(.nv.constant0.transpose_2d_f32)
        /*0070*/ 	.short	0x0380
        /*0072*/ 	.short	0x0018


	//----- nvinfo : EIATTR_SW_WAR
	.align		4
.L_89:
        /*0074*/ 	.byte	0x04, 0x36
        /*0076*/ 	.short	(.L_91 - .L_90)
.L_90:
        /*0078*/ 	.word	0x00000008
.L_91:


//--------------------- .nv.callgraph             --------------------------
	.section	.nv.callgraph,"",@"SHT_CUDA_CALLGRAPH"
	.align	4
	.sectionentsize	8
	.align		4
        /*0000*/ 	.word	0x00000000
	.align		4
        /*0004*/ 	.word	0xffffffff
	.align		4
        /*0008*/ 	.word	0x00000000
	.align		4
        /*000c*/ 	.word	0xfffffffe
	.align		4
        /*0010*/ 	.word	0x00000000
	.align		4
        /*0014*/ 	.word	0xfffffffd
	.align		4
        /*0018*/ 	.word	0x00000000
	.align		4
        /*001c*/ 	.word	0xfffffffc


//--------------------- .text.transpose_last_two_f32 --------------------------
	.section	.text.transpose_last_two_f32,"ax",@progbits
	.align	128
        .global         transpose_last_two_f32
        .type           transpose_last_two_f32,@function
        .size           transpose_last_two_f32,(.L_x_4 - transpose_last_two_f32)
        .other          transpose_last_two_f32,@"STO_CUDA_ENTRY STV_DEFAULT"
transpose_last_two_f32:
.text.transpose_last_two_f32:
[----:B------:R-:W-:Y:S01]  /*0000*/  LDC R1, c[0x0][0x37c] ;  /* 0x0000df00ff017b82 */ /* 0x000fe20000000800 */
[----:B------:R-:W0:Y:S07]  /*0010*/  S2R R2, SR_TID.X ;  /* 0x0000000000027919 */ /* 0x000e2e0000002100 */
[----:B------:R-:W0:Y:S01]  /*0020*/  S2UR UR6, SR_CTAID.X ;  /* 0x00000000000679c3 */ /* 0x000e220000002500 */
[----:B------:R-:W1:Y:S07]  /*0030*/  LDCU.64 UR4, c[0x0][0x390] ;  /* 0x00007200ff0477ac */ /* 0x000e6e0008000a00 */
[----:B------:R-:W0:Y:S08]  /*0040*/  LDC R3, c[0x0][0x360] ;  /* 0x0000d800ff037b82 */ /* 0x000e300000000800 */
[----:B------:R-:W2:Y:S01]  /*0050*/  LDC R0, c[0x0][0x398] ;  /* 0x0000e600ff007b82 */ /* 0x000ea20000000800 */
[----:B-1----:R-:W-:Y:S01]  /*0060*/  UIMAD UR4, UR5, UR4, URZ ;  /* 0x00000004050472a4 */ /* 0x002fe2000f8e02ff */
[----:B0-----:R-:W-:-:S05]  /*0070*/  IMAD R3, R3, UR6, R2 ;  /* 0x0000000603037c24 */ /* 0x001fca000f8e0202 */
[----:B--2---:R-:W-:-:S05]  /*0080*/  IMAD R2, R0, UR4, RZ ;  /* 0x0000000400027c24 */ /* 0x004fca000f8e02ff */
[----:B------:R-:W-:-:S13]  /*0090*/  ISETP.GE.AND P0, PT, R3, R2, PT ;  /* 0x000000020300720c */ /* 0x000fda0003f06270 */
[----:B------:R-:W-:Y:S05]  /*00a0*/  @P0 EXIT ;  /* 0x000000000000094d */ /* 0x000fea0003800000 */
[----:B------:R-:W0:Y:S01]  /*00b0*/  LDC.64 R6, c[0x0][0x388] ;  /* 0x0000e200ff067b82 */ /* 0x000e220000000a00 */
[----:B------:R-:W1:Y:S01]  /*00c0*/  LDCU.64 UR6, c[0x0][0x358] ;  /* 0x00006b00ff0677ac */ /* 0x000e620008000a00 */
[----:B0-----:R-:W-:-:S05]  /*00d0*/  IMAD.WIDE R6, R3, 0x4, R6 ;  /* 0x0000000403067825 */ /* 0x001fca00078e0206 */
[----:B-1----:R0:W2:Y:S01]  /*00e0*/  LDG.E.CONSTANT R2, desc[UR6][R6.64] ;  /* 0x0000000606027981 */ /* 0x0020a2000c1e9900 */
[----:B------:R-:W-:-:S05]  /*00f0*/  IMAD R4, R0, UR5, RZ ;  /* 0x0000000500047c24 */ /* 0x000fca000f8e02ff */
[----:B------:R-:W-:-:S04]  /*0100*/  IABS R11, R4 ;  /* 0x00000004000b7213 */ /* 0x000fc80000000000 */
[----:B------:R-:W1:Y:S01]  /*0110*/  I2F.RP R5, R11 ;  /* 0x0000000b00057306 */ /* 0x000e620000209400 */
[----:B0-----:R-:W-:Y:S02]  /*0120*/  IABS R6, R3 ;  /* 0x0000000300067213 */ /* 0x001fe40000000000 */
[----:B------:R-:W-:-:S05]  /*0130*/  IABS R7, R4 ;  /* 0x0000000400077213 */ /* 0x000fca0000000000 */
[----:B------:R-:W-:Y:S01]  /*0140*/  IMAD.MOV R7, RZ, RZ, -R7 ;  /* 0x000000ffff077224 */ /* 0x000fe200078e0a07 */
[----:B-1----:R-:W0:Y:S02]  /*0150*/  MUFU.RCP R5, R5 ;  /* 0x0000000500057308 */ /* 0x002e240000001000 */
[----:B0-----:R-:W-:Y:S01]  /*0160*/  VIADD R8, R5, 0xffffffe ;  /* 0x0ffffffe05087836 */ /* 0x001fe20000000000 */
[----:B------:R-:W-:-:S05]  /*0170*/  IABS R5, R0 ;  /* 0x0000000000057213 */ /* 0x000fca0000000000 */
[----:B------:R0:W1:Y:S02]  /*0180*/  F2I.FTZ.U32.TRUNC.NTZ R9, R8 ;  /* 0x0000000800097305 */ /* 0x000064000021f000 */
[----:B0-----:R-:W-:Y:S02]  /*0190*/  HFMA2 R8, -RZ, RZ, 0, 0 ;  /* 0x00000000ff087431 */ /* 0x001fe400000001ff */
[----:B-1----:R-:W-:-:S04]  /*01a0*/  IMAD.MOV R10, RZ, RZ, -R9 ;  /* 0x000000ffff0a7224 */ /* 0x002fc800078e0a09 */
[----:B------:R-:W-:-:S04]  /*01b0*/  IMAD R13, R10, R11, RZ ;  /* 0x0000000b0a0d7224 */ /* 0x000fc800078e02ff */
[----:B------:R-:W-:Y:S02]  /*01c0*/  IMAD.HI.U32 R9, R9, R13, R8 ;  /* 0x0000000d09097227 */ /* 0x000fe400078e0008 */
[----:B------:R-:W0:Y:S04]  /*01d0*/  I2F.RP R8, R5 ;  /* 0x0000000500087306 */ /* 0x000e280000209400 */
[----:B------:R-:W-:-:S04]  /*01e0*/  IMAD.HI.U32 R9, R9, R6, RZ ;  /* 0x0000000609097227 */ /* 0x000fc800078e00ff */
[----:B------:R-:W-:-:S05]  /*01f0*/  IMAD R6, R9, R7, R6 ;  /* 0x0000000709067224 */ /* 0x000fca00078e0206 */
[----:B------:R-:W-:Y:S01]  /*0200*/  ISETP.GT.U32.AND P2, PT, R11, R6, PT ;  /* 0x000000060b00720c */ /* 0x000fe20003f44070 */
[----:B0-----:R-:W0:-:S12]  /*0210*/  MUFU.RCP R8, R8 ;  /* 0x0000000800087308 */ /* 0x001e180000001000 */
[-C--:B------:R-:W-:Y:S02]  /*0220*/  @!P2 IADD3 R6, PT, PT, R6, -R11.reuse, RZ ;  /* 0x8000000b0606a210 */ /* 0x080fe40007ffe0ff */
[----:B------:R-:W-:Y:S02]  /*0230*/  @!P2 IADD3 R9, PT, PT, R9, 0x1, RZ ;  /* 0x000000010909a810 */ /* 0x000fe40007ffe0ff */
[----:B------:R-:W-:Y:S02]  /*0240*/  ISETP.GE.U32.AND P0, PT, R6, R11, PT ;  /* 0x0000000b0600720c */ /* 0x000fe40003f06070 */
[----:B------:R-:W-:Y:S02]  /*0250*/  LOP3.LUT R6, R3, R4, RZ, 0x3c, !PT ;  /* 0x0000000403067212 */ /* 0x000fe400078e3cff */
[----:B------:R-:W-:Y:S02]  /*0260*/  ISETP.NE.AND P2, PT, R4, RZ, PT ;  /* 0x000000ff0400720c */ /* 0x000fe40003f45270 */
[----:B------:R-:W-:Y:S01]  /*0270*/  ISETP.GE.AND P1, PT, R6, RZ, PT ;  /* 0x000000ff0600720c */ /* 0x000fe20003f26270 */
[----:B0-----:R-:W-:-:S04]  /*0280*/  VIADD R6, R8, 0xffffffe ;  /* 0x0ffffffe08067836 */ /* 0x001fc80000000000 */
[----:B------:R0:W1:Y:S02]  /*0290*/  F2I.FTZ.U32.TRUNC.NTZ R7, R6 ;  /* 0x0000000600077305 */ /* 0x000064000021f000 */
[----:B------:R-:W-:-:S06]  /*02a0*/  @P0 VIADD R9, R9, 0x1 ;  /* 0x0000000109090836 */ /* 0x000fcc0000000000 */
[----:B------:R-:W-:Y:S01]  /*02b0*/  @!P1 IADD3 R9, PT, PT, -R9, RZ, RZ ;  /* 0x000000ff09099210 */ /* 0x000fe20007ffe1ff */
[----:B0-----:R-:W-:Y:S01]  /*02c0*/  IMAD.MOV.U32 R6, RZ, RZ, RZ ;  /* 0x000000ffff067224 */ /* 0x001fe200078e00ff */
[----:B------:R-:W-:-:S04]  /*02d0*/  @!P2 LOP3.LUT R9, RZ, R4, RZ, 0x33, !PT ;  /* 0x00000004ff09a212 */ /* 0x000fc800078e33ff */
[----:B------:R-:W-:Y:S01]  /*02e0*/  IADD3 R8, PT, PT, -R9, RZ, RZ ;  /* 0x000000ff09087210 */ /* 0x000fe20007ffe1ff */
[----:B-1----:R-:W-:-:S04]  /*02f0*/  IMAD.MOV R10, RZ, RZ, -R7 ;  /* 0x000000ffff0a7224 */ /* 0x002fc800078e0a07 */
[----:B------:R-:W-:Y:S02]  /*0300*/  IMAD R11, R4, R8, R3 ;  /* 0x00000008040b7224 */ /* 0x000fe400078e0203 */
[----:B------:R-:W-:-:S03]  /*0310*/  IMAD R3, R10, R5, RZ ;  /* 0x000000050a037224 */ /* 0x000fc600078e02ff */
[----:B------:R-:W-:Y:S01]  /*0320*/  IABS R4, R11 ;  /* 0x0000000b00047213 */ /* 0x000fe20000000000 */
[----:B------:R-:W-:-:S06]  /*0330*/  IMAD.HI.U32 R6, R7, R3, R6 ;  /* 0x0000000307067227 */ /* 0x000fcc00078e0006 */
[----:B------:R-:W-:-:S05]  /*0340*/  IMAD.HI.U32 R6, R6, R4, RZ ;  /* 0x0000000406067227 */ /* 0x000fca00078e00ff */
[----:B------:R-:W-:-:S05]  /*0350*/  IADD3 R3, PT, PT, -R6, RZ, RZ ;  /* 0x000000ff06037210 */ /* 0x000fca0007ffe1ff */
[----:B------:R-:W-:Y:S01]  /*0360*/  IMAD R4, R5, R3, R4 ;  /* 0x0000000305047224 */ /* 0x000fe200078e0204 */
[----:B------:R-:W-:-:S04]  /*0370*/  LOP3.LUT R3, R11, R0, RZ, 0x3c, !PT ;  /* 0x000000000b037212 */ /* 0x000fc800078e3cff */
[----:B------:R-:W-:Y:S02]  /*0380*/  ISETP.GT.U32.AND P2, PT, R5, R4, PT ;  /* 0x000000040500720c */ /* 0x000fe40003f44070 */
[----:B------:R-:W-:-:S11]  /*0390*/  ISETP.GE.AND P1, PT, R3, RZ, PT ;  /* 0x000000ff0300720c */ /* 0x000fd60003f26270 */
[----:B------:R-:W-:Y:S01]  /*03a0*/  @!P2 IMAD.IADD R4, R4, 0x1, -R5 ;  /* 0x000000010404a824 */ /* 0x000fe200078e0a05 */
[----:B------:R-:W-:Y:S02]  /*03b0*/  @!P2 IADD3 R6, PT, PT, R6, 0x1, RZ ;  /* 0x000000010606a810 */ /* 0x000fe40007ffe0ff */
[----:B------:R-:W-:Y:S02]  /*03c0*/  ISETP.NE.AND P2, PT, R0, RZ, PT ;  /* 0x000000ff0000720c */ /* 0x000fe40003f45270 */
[----:B------:R-:W-:Y:S02]  /*03d0*/  ISETP.GE.U32.AND P0, PT, R4, R5, PT ;  /* 0x000000050400720c */ /* 0x000fe40003f06070 */
[----:B------:R-:W0:Y:S11]  /*03e0*/  LDC.64 R4, c[0x0][0x380] ;  /* 0x0000e000ff047b82 */ /* 0x000e360000000a00 */
[----:B------:R-:W-:-:S05]  /*03f0*/  @P0 VIADD R6, R6, 0x1 ;  /* 0x0000000106060836 */ /* 0x000fca0000000000 */
[----:B------:R-:W-:Y:S02]  /*0400*/  @!P1 IADD3 R6, PT, PT, -R6, RZ, RZ ;  /* 0x000000ff06069210 */ /* 0x000fe40007ffe1ff */
[----:B------:R-:W-:-:S04]  /*0410*/  @!P2 LOP3.LUT R6, RZ, R0, RZ, 0x33, !PT ;  /* 0x00000000ff06a212 */ /* 0x000fc800078e33ff */
[----:B------:R-:W-:-:S05]  /*0420*/  IADD3 R3, PT, PT, -R6, RZ, RZ ;  /* 0x000000ff06037210 */ /* 0x000fca0007ffe1ff */
[----:B------:R-:W-:-:S04]  /*0430*/  IMAD R3, R0, R3, R11 ;  /* 0x0000000300037224 */ /* 0x000fc800078e020b */
[----:B------:R-:W-:-:S04]  /*0440*/  IMAD R3, R9, R0, R3 ;  /* 0x0000000009037224 */ /* 0x000fc800078e0203 */
[----:B------:R-:W-:-:S04]  /*0450*/  IMAD R3, R3, UR5, R6 ;  /* 0x0000000503037c24 */ /* 0x000fc8000f8e0206 */
[----:B0-----:R-:W-:-:S05]  /*0460*/  IMAD.WIDE R4, R3, 0x4, R4 ;  /* 0x0000000403047825 */ /* 0x001fca00078e0204 */
[----:B--2---:R-:W-:Y:S01]  /*0470*/  STG.E desc[UR6][R4.64], R2 ;  /* 0x0000000204007986 */ /* 0x004fe2000c101906 */
[----:B------:R-:W-:Y:S05]  /*0480*/  EXIT ;  /* 0x000000000000794d */ /* 0x000fea0003800000 */
.L_x_0:
[----:B------:R-:W-:-:S00]  /*0490*/  BRA `(.L_x_0) ;  /* 0xfffffffc00fc7947 */ /* 0x000fc0000383ffff */
[----:B------:R-:W-:-:S00]  /*04a0*/  NOP ;  /* 0x0000000000007918 */ /* 0x000fc00000000000 */
        /* <DEDUP_REMOVED lines=13> */
.L_x_4:


//--------------------- .text.transpose_012_to_102_f32 --------------------------
	.section	.text.transpose_012_to_102_f32,"ax",@progbits
	.align	128
        .global         transpose_012_to_102_f32
        .type           transpose_012_to_102_f32,@function
        .size           transpose_012_to_102_f32,(.L_x_5 - transpose_012_to_102_f32)
        .other          transpose_012_to_102_f32,@"STO_CUDA_ENTRY STV_DEFAULT"
transpose_012_to_102_f32:
.text.transpose_012_to_102_f32:
        /* <DEDUP_REMOVED lines=66> */
[C---:B------:R-:W-:Y:S01]  /*0420*/  IADD3 R3, PT, PT, -R6.reuse, RZ, RZ ;  /* 0x000000ff06037210 */ /* 0x040fe20007ffe1ff */
[----:B------:R-:W-:-:S04]  /*0430*/  IMAD R6, R6, UR6, R9 ;  /* 0x0000000606067c24 */ /* 0x000fc8000f8e0209 */
[----:B------:R-:W-:-:S04]  /*0440*/  IMAD R3, R0, R3, R11 ;  /* 0x0000000300037224 */ /* 0x000fc800078e020b */
[----:B------:R-:W-:-:S04]  /*0450*/  IMAD R3, R6, R0, R3 ;  /* 0x0000000006037224 */ /* 0x000fc800078e0203 */
[----:B0-----:R-:W-:-:S05]  /*0460*/  IMAD.WIDE R4, R3, 0x4, R4 ;  /* 0x0000000403047825 */ /* 0x001fca00078e0204 */
[----:B--2---:R-:W-:Y:S01]  /*0470*/  STG.E desc[UR4][R4.64], R2 ;  /* 0x0000000204007986 */ /* 0x004fe2000c101904 */
[----:B------:R-:W-:Y:S05]  /*0480*/  EXIT ;  /* 0x000000000000794d */ /* 0x000fea0003800000 */
.L_x_1:
        /* <DEDUP_REMOVED lines=15> */
.L_x_5:


//--------------------- .text.transpose_2d_bf16   --------------------------
	.section	.text.transpose_2d_bf16,"ax",@progbits
	.align	128
        .global         transpose_2d_bf16
        .type           transpose_2d_bf16,@function
        .size           transpose_2d_bf16,(.L_x_6 - transpose_2d_bf16)
        .other          transpose_2d_bf16,@"STO_CUDA_ENTRY STV_DEFAULT"
transpose_2d_bf16:
.text.transpose_2d_bf16:
[----:B------:R-:W-:Y:S01]  /*0000*/  LDC R1, c[0x0][0x37c] ;  /* 0x0000df00ff017b82 */ /* 0x000fe20000000800 */
[----:B------:R-:W0:Y:S07]  /*0010*/  S2R R5, SR_TID.X ;  /* 0x0000000000057919 */ /* 0x000e2e0000002100 */
[----:B------:R-:W0:Y:S08]  /*0020*/  S2UR UR4, SR_CTAID.X ;  /* 0x00000000000479c3 */ /* 0x000e300000002500 */
[----:B------:R-:W0:Y:S08]  /*0030*/  LDC R0, c[0x0][0x360] ;  /* 0x0000d800ff007b82 */ /* 0x000e300000000800 */
[----:B------:R-:W1:Y:S01]  /*0040*/  LDC.64 R2, c[0x0][0x390] ;  /* 0x0000e400ff027b82 */ /* 0x000e620000000a00 */
[----:B0-----:R-:W-:-:S02]  /*0050*/  IMAD R0, R0, UR4, R5 ;  /* 0x0000000400007c24 */ /* 0x001fc4000f8e0205 */
[----:B-1----:R-:W-:-:S05]  /*0060*/  IMAD R5, R3, R2, RZ ;  /* 0x0000000203057224 */ /* 0x002fca00078e02ff */
[----:B------:R-:W-:-:S13]  /*0070*/  ISETP.GE.AND P0, PT, R0, R5, PT ;  /* 0x000000050000720c */ /* 0x000fda0003f06270 */
[----:B------:R-:W-:Y:S05]  /*0080*/  @P0 EXIT ;  /* 0x000000000000094d */ /* 0x000fea0003800000 */
[----:B------:R-:W0:Y:S01]  /*0090*/  LDC.64 R4, c[0x0][0x388] ;  /* 0x0000e200ff047b82 */ /* 0x000e220000000a00 */
[----:B------:R-:W1:Y:S01]  /*00a0*/  LDCU.64 UR4, c[0x0][0x358] ;  /* 0x00006b00ff0477ac */ /* 0x000e620008000a00 */
[----:B0-----:R-:W-:-:S05]  /*00b0*/  IMAD.WIDE R4, R0, 0x2, R4 ;  /* 0x0000000200047825 */ /* 0x001fca00078e0204 */
[----:B-1----:R0:W2:Y:S01]  /*00c0*/  LDG.E.U16.CONSTANT R9, desc[UR4][R4.64] ;  /* 0x0000000404097981 */ /* 0x0020a2000c1e9500 */
[----:B------:R-:W-:-:S04]  /*00d0*/  IABS R11, R3 ;  /* 0x00000003000b7213 */ /* 0x000fc80000000000 */
[----:B------:R-:W1:Y:S01]  /*00e0*/  I2F.RP R8, R11 ;  /* 0x0000000b00087306 */ /* 0x000e620000209400 */
[----:B0-----:R-:W-:-:S07]  /*00f0*/  IABS R4, R0 ;  /* 0x0000000000047213 */ /* 0x001fce0000000000 */
[----:B-1----:R-:W0:Y:S02]  /*0100*/  MUFU.RCP R8, R8 ;  /* 0x0000000800087308 */ /* 0x002e240000001000 */
[----:B0-----:R-:W-:-:S06]  /*0110*/  IADD3 R6, PT, PT, R8, 0xffffffe, RZ ;  /* 0x0ffffffe08067810 */ /* 0x001fcc0007ffe0ff */
[----:B------:R0:W1:Y:S02]  /*0120*/  F2I.FTZ.U32.TRUNC.NTZ R7, R6 ;  /* 0x0000000600077305 */ /* 0x000064000021f000 */
[----:B0-----:R-:W-:Y:S01]  /*0130*/  IMAD.MOV.U32 R6, RZ, RZ, RZ ;  /* 0x000000ffff067224 */ /* 0x001fe200078e00ff */
[----:B-1----:R-:W-:-:S05]  /*0140*/  IADD3 R10, PT, PT, RZ, -R7, RZ ;  /* 0x80000007ff0a7210 */ /* 0x002fca0007ffe0ff */
[----:B------:R-:W-:-:S04]  /*0150*/  IMAD R13, R10, R11, RZ ;  /* 0x0000000b0a0d7224 */ /* 0x000fc800078e02ff */
[----:B------:R-:W-:-:S06]  /*0160*/  IMAD.HI.U32 R7, R7, R13, R6 ;  /* 0x0000000d07077227 */ /* 0x000fcc00078e0006 */
[----:B------:R-:W-:-:S05]  /*0170*/  IMAD.HI.U32 R7, R7, R4, RZ ;  /* 0x0000000407077227 */ /* 0x000fca00078e00ff */
[----:B------:R-:W-:-:S05]  /*0180*/  IADD3 R5, PT, PT, -R7, RZ, RZ ;  /* 0x000000ff07057210 */ /* 0x000fca0007ffe1ff */
[----:B------:R-:W-:-:S05]  /*0190*/  IMAD R4, R11, R5, R4 ;  /* 0x000000050b047224 */ /* 0x000fca00078e0204 */
[----:B------:R-:W-:-:S13]  /*01a0*/  ISETP.GT.U32.AND P2, PT, R11, R4, PT ;  /* 0x000000040b00720c */ /* 0x000fda0003f44070 */
[----:B------:R-:W-:Y:S01]  /*01b0*/  @!P2 IMAD.IADD R4, R4, 0x1, -R11 ;  /* 0x000000010404a824 */ /* 0x000fe200078e0a0b */
[----:B------:R-:W-:Y:S02]  /*01c0*/  @!P2 IADD3 R7, PT, PT, R7, 0x1, RZ ;  /* 0x000000010707a810 */ /* 0x000fe40007ffe0ff */
[----:B------:R-:W-:Y:S02]  /*01d0*/  ISETP.NE.AND P2, PT, R3, RZ, PT ;  /* 0x000000ff0300720c */ /* 0x000fe40003f45270 */
[----:B------:R-:W-:Y:S02]  /*01e0*/  ISETP.GE.U32.AND P0, PT, R4, R11, PT ;  /* 0x0000000b0400720c */ /* 0x000fe40003f06070 */
[----:B------:R-:W-:-:S04]  /*01f0*/  LOP3.LUT R4, R0, R3, RZ, 0x3c, !PT ;  /* 0x0000000300047212 */ /* 0x000fc800078e3cff */
[----:B------:R-:W-:Y:S02]  /*0200*/  ISETP.GE.AND P1, PT, R4, RZ, PT ;  /* 0x000000ff0400720c */ /* 0x000fe40003f26270 */
[----:B------:R-:W0:Y:S05]  /*0210*/  LDC.64 R4, c[0x0][0x380] ;  /* 0x0000e000ff047b82 */ /* 0x000e2a0000000a00 */
[----:B------:R-:W-:-:S06]  /*0220*/  @P0 VIADD R7, R7, 0x1 ;  /* 0x0000000107070836 */ /* 0x000fcc0000000000 */
[----:B------:R-:W-:Y:S02]  /*0230*/  @!P1 IADD3 R7, PT, PT, -R7, RZ, RZ ;  /* 0x000000ff07079210 */ /* 0x000fe40007ffe1ff */
[----:B------:R-:W-:-:S05]  /*0240*/  @!P2 LOP3.LUT R7, RZ, R3, RZ, 0x33, !PT ;  /* 0x00000003ff07a212 */ /* 0x000fca00078e33ff */
[----:B------:R-:W-:-:S04]  /*0250*/  IMAD.MOV R6, RZ, RZ, -R7 ;  /* 0x000000ffff067224 */ /* 0x000fc800078e0a07 */
[----:B------:R-:W-:-:S04]  /*0260*/  IMAD R0, R3, R6, R0 ;  /* 0x0000000603007224 */ /* 0x000fc800078e0200 */
[----:B------:R-:W-:-:S04]  /*0270*/  IMAD R3, R0, R2, R7 ;  /* 0x0000000200037224 */ /* 0x000fc800078e0207 */
[----:B0-----:R-:W-:-:S05]  /*0280*/  IMAD.WIDE R2, R3, 0x2, R4 ;  /* 0x0000000203027825 */ /* 0x001fca00078e0204 */
[----:B--2---:R-:W-:Y:S01]  /*0290*/  STG.E.U16 desc[UR4][R2.64], R9 ;  /* 0x0000000902007986 */ /* 0x004fe2000c101504 */
[----:B------:R-:W-:Y:S05]  /*02a0*/  EXIT ;  /* 0x000000000000794d */ /* 0x000fea0003800000 */
.L_x_2:
        /* <DEDUP_REMOVED lines=13> */
.L_x_6:


//--------------------- .text.transpose_2d_f32    --------------------------
	.section	.text.transpose_2d_f32,"ax",@progbits
	.align	128
        .global         transpose_2d_f32
        .type           transpose_2d_f32,@function
        .size           transpose_2d_f32,(.L_x_7 - transpose_2d_f32)
        .other          transpose_2d_f32,@"STO_CUDA_ENTRY STV_DEFAULT"
transpose_2d_f32:
.text.transpose_2d_f32:
        /* <DEDUP_REMOVED lines=12> */
[----:B-1----:R0:W2:Y:S01]  /*00c0*/  LDG.E.CONSTANT R9, desc[UR4][R4.64] ;  /* 0x0000000404097981 */ /* 0x0020a2000c1e9900 */
        /* <DEDUP_REMOVED lines=28> */
[----:B--2---:R-:W-:Y:S01]  /*0290*/  STG.E desc[UR4][R2.64], R9 ;  /* 0x0000000902007986 */ /* 0x004fe2000c101904 */
[----:B------:R-:W-:Y:S05]  /*02a0*/  EXIT ;  /* 0x000000000000794d */ /* 0x000fea0003800000 */
.L_x_3:
        /* <DEDUP_REMOVED lines=13> */
.L_x_7:


//--------------------- .nv.shared.reserved.0     --------------------------
	.section	.nv.shared.reserved.0,"aw",@nobits
	.weak		__nv_reservedSMEM_offset_0_alias
	.size		__nv_reservedSMEM_offset_0_alias, 0, 64
	.other		__nv_reservedSMEM_offset_0_alias,@"STO_CUDA_RESERVED_SHARED STV_DEFAULT"
__nv_reservedSMEM_offset_0_alias:
	.zero		0
	.zero		64


//--------------------- .nv.constant0.transpose_last_two_f32 --------------------------
	.section	.nv.constant0.transpose_last_two_f32,"a",@progbits
	.sectionflags	@""
	.align	4
.nv.constant0.transpose_last_two_f32:
	.zero		924


//--------------------- .nv.constant0.transpose_012_to_102_f32 --------------------------
	.section	.nv.constant0.transpose_012_to_102_f32,"a",@progbits
	.sectionflags	@""
	.align	4
.nv.constant0.transpose_012_to_102_f32:
	.zero		924


//--------------------- .nv.constant0.transpose_2d_bf16 --------------------------
	.section	.nv.constant0.transpose_2d_bf16,"a",@progbits
	.sectionflags	@""
	.align	4
.nv.constant0.transpose_2d_bf16:
	.zero		920


//--------------------- .nv.constant0.transpose_2d_f32 --------------------------
	.section	.nv.constant0.transpose_2d_f32,"a",@progbits
	.sectionflags	@""
	.align	4
.nv.constant0.transpose_2d_f32:
	.zero		920


//--------------------- SYMBOLS --------------------------

	.type		.nv.reservedSmem.offset0,@object
	.size		.nv.reservedSmem.offset0,0x4
